//
// Generated by NVIDIA NVVM Compiler
//
// Compiler Build ID: CL-36424714
// Cuda compilation tools, release 13.0, V13.0.88
// Based on NVVM 20.0.0
//

.version 9.0
.target sm_100
.address_size 64

	// .globl	_Z6kernelPci
.extern .func  (.param .b32 func_retval0) vprintf
(
	.param .b64 vprintf_param_0,
	.param .b64 vprintf_param_1
)
;
.global .align 1 .b8 $str[31] = {37, 115, 32, 40, 99, 117, 114, 114, 101, 110, 116, 32, 116, 104, 114, 101, 97, 100, 32, 110, 117, 109, 98, 101, 114, 32, 37, 100, 41, 10};

.visible .entry _Z6kernelPci(
	.param .u64 .ptr .align 1 _Z6kernelPci_param_0,
	.param .u32 _Z6kernelPci_param_1
)
{
	.local .align 8 .b8 	__local_depot0[16];
	.reg .b64 	%SP;
	.reg .b64 	%SPL;
	.reg .b32 	%r<7>;
	.reg .b64 	%rd<6>;

	mov.u64 	%SPL, __local_depot0;
	cvta.local.u64 	%SP, %SPL;
	ld.param.u64 	%rd1, [_Z6kernelPci_param_0];
	add.u64 	%rd2, %SP, 0;
	add.u64 	%rd3, %SPL, 0;
	mov.u32 	%r1, %ntid.x;
	mov.u32 	%r2, %ctaid.x;
	mov.u32 	%r3, %tid.x;
	mad.lo.s32 	%r4, %r1, %r2, %r3;
	st.local.u64 	[%rd3], %rd1;
	st.local.u32 	[%rd3+8], %r4;
	mov.u64 	%rd4, $str;
	cvta.global.u64 	%rd5, %rd4;
	{ // callseq 0, 0
	.param .b64 param0;
	st.param.b64 	[param0], %rd5;
	.param .b64 param1;
	st.param.b64 	[param1], %rd2;
	.param .b32 retval0;
	call.uni (retval0), 
	vprintf, 
	(
	param0, 
	param1
	);
	ld.param.b32 	%r5, [retval0];
	} // callseq 0
	ret;

}


// ===== COMPILED SASS (sm_100) =====

	.target	sm_100

	.elftype	@"ET_EXEC"


//--------------------- .note.nv.tkinfo           --------------------------
	.section	.note.nv.tkinfo,"",@"SHT_NOTE"
	.sectionflags	@"SHF_NOTE_NV_TKINFO"
	.tkinfo
        /*0018*/ 	.word	0x00000002
        /*0030*/ 	.string	""
        /*0030*/ 	.string	"ptxas"
        /*0030*/ 	.string	"Cuda compilation tools, release 13.0, V13.0.88"
        /*0030*/ 	.string	"Build cuda_13.0.r13.0/compiler.36424714_0"
        /*0030*/ 	.string	"-arch sm_100 -m 64 "



//--------------------- .note.nv.cuinfo           --------------------------
	.section	.note.nv.cuinfo,"",@"SHT_NOTE"
	.sectionflags	@"SHF_NOTE_NV_CUINFO"
        /*0018*/ 	.short	0x0002
        /*001a*/ 	.short	0x0064
        /*001c*/ 	.short	0x0082
	.zero		2


//--------------------- .nv.info                  --------------------------
	.section	.nv.info,"",@"SHT_CUDA_INFO"
	.align	4


	//----- nvinfo : EIATTR_REGCOUNT
	.align		4
        /*0000*/ 	.byte	0x04, 0x2f
        /*0002*/ 	.short	(.L_2 - .L_1)
	.align		4
.L_1:
        /*0004*/ 	.word	index@(_Z6kernelPci)
        /*0008*/ 	.word	0x00000018


	//----- nvinfo : EIATTR_FRAME_SIZE
	.align		4
.L_2:
        /*000c*/ 	.byte	0x04, 0x11
        /*000e*/ 	.short	(.L_4 - .L_3)
	.align		4
.L_3:
        /*0010*/ 	.word	index@(_Z6kernelPci)
        /*0014*/ 	.word	0x00000010


	//----- nvinfo : EIATTR_MIN_STACK_SIZE
	.align		4
.L_4:
        /*0018*/ 	.byte	0x04, 0x12
        /*001a*/ 	.short	(.L_6 - .L_5)
	.align		4
.L_5:
        /*001c*/ 	.word	index@(_Z6kernelPci)
        /*0020*/ 	.word	0x00000010
.L_6:


//--------------------- .nv.compat                --------------------------
	.section	.nv.compat,"",@"SHT_CUDA_COMPAT_INFO"
	.align	4
        /*0000*/ 	.byte	0x02, 0x09, 0x00, 0x00, 0x02, 0x02, 0x01, 0x00, 0x02, 0x05, 0x05, 0x00, 0x03, 0x07, 0x01, 0x01
        /*0010*/ 	.byte	0x02, 0x03, 0x00, 0x00, 0x02, 0x06, 0x01, 0x00, 0x04, 0x0b, 0x08, 0x00, 0x09, 0x00, 0x00, 0x00
        /*0020*/ 	.byte	0x00, 0x00, 0x00, 0x00


//--------------------- .nv.info._Z6kernelPci     --------------------------
	.section	.nv.info._Z6kernelPci,"",@"SHT_CUDA_INFO"
	.sectionflags	@""
	.align	4


	//----- nvinfo : EIATTR_CUDA_API_VERSION
	.align		4
        /*0000*/ 	.byte	0x04, 0x37
        /*0002*/ 	.short	(.L_8 - .L_7)
.L_7:
        /*0004*/ 	.word	0x00000082


	//----- nvinfo : EIATTR_KPARAM_INFO
	.align		4
.L_8:
        /*0008*/ 	.byte	0x04, 0x17
        /*000a*/ 	.short	(.L_10 - .L_9)
.L_9:
        /*000c*/ 	.word	0x00000000
        /*0010*/ 	.short	0x0001
        /*0012*/ 	.short	0x0008
        /*0014*/ 	.byte	0x00, 0xf0, 0x11, 0x00


	//----- nvinfo : EIATTR_KPARAM_INFO
	.align		4
.L_10:
        /*0018*/ 	.byte	0x04, 0x17
        /*001a*/ 	.short	(.L_12 - .L_11)
.L_11:
        /*001c*/ 	.word	0x00000000
        /*0020*/ 	.short	0x0000
        /*0022*/ 	.short	0x0000
        /*0024*/ 	.byte	0x00, 0xf5, 0x21, 0x00


	//----- nvinfo : EIATTR_SPARSE_MMA_MASK
	.align		4
.L_12:
        /*0028*/ 	.byte	0x03, 0x50
        /*002a*/ 	.short	0x0000


	//----- nvinfo : EIATTR_MAXREG_COUNT
	.align		4
        /*002c*/ 	.byte	0x03, 0x1b
        /*002e*/ 	.short	0x00ff


	//----- nvinfo : EIATTR_EXTERNS
	.align		4
        /*0030*/ 	.byte	0x04, 0x0f
        /*0032*/ 	.short	(.L_14 - .L_13)


	//   ....[0]....
	.align		4
.L_13:
        /*0034*/ 	.word	index@(vprintf)


	//----- nvinfo : EIATTR_MERCURY_ISA_VERSION
	.align		4
.L_14:
        /*0038*/ 	.byte	0x03, 0x5f
        /*003a*/ 	.short	0x0101


	//----- nvinfo : EIATTR_VRC_CTA_INIT_COUNT
	.align		4
        /*003c*/ 	.byte	0x02, 0x4a
	.zero		1
	.zero		1


	//----- nvinfo : EIATTR_SYSCALL_OFFSETS
	.align		4
        /*0040*/ 	.byte	0x04, 0x46
        /*0042*/ 	.short	(.L_16 - .L_15)


	//   ....[0]....
.L_15:
        /*0044*/ 	.word	0x00000130


	//----- nvinfo : EIATTR_EXIT_INSTR_OFFSETS
	.align		4
.L_16:
        /*0048*/ 	.byte	0x04, 0x1c
        /*004a*/ 	.short	(.L_18 - .L_17)


	//   ....[0]....
.L_17:
        /*004c*/ 	.word	0x00000140


	//----- nvinfo : EIATTR_CBANK_PARAM_SIZE
	.align		4
.L_18:
        /*0050*/ 	.byte	0x03, 0x19
        /*0052*/ 	.short	0x000c


	//----- nvinfo : EIATTR_PARAM_CBANK
	.align		4
        /*0054*/ 	.byte	0x04, 0x0a
        /*0056*/ 	.short	(.L_20 - .L_19)
	.align		4
.L_19:
        /*0058*/ 	.word	index@(.nv.constant0._Z6kernelPci)
        /*005c*/ 	.short	0x0380
        /*005e*/ 	.short	0x000c


	//----- nvinfo : EIATTR_SW_WAR
	.align		4
.L_20:
        /*0060*/ 	.byte	0x04, 0x36
        /*0062*/ 	.short	(.L_22 - .L_21)
.L_21:
        /*0064*/ 	.word	0x00000008
.L_22:


//--------------------- .nv.callgraph             --------------------------
	.section	.nv.callgraph,"",@"SHT_CUDA_CALLGRAPH"
	.align	4
	.sectionentsize	8
	.align		4
        /*0000*/ 	.word	0x00000000
	.align		4
        /*0004*/ 	.word	0xffffffff
	.align		4
        /*0008*/ 	.word	index@(_Z6kernelPci)
	.align		4
        /*000c*/ 	.word	index@(vprintf)
	.align		4
        /*0010*/ 	.word	0x00000000
	.align		4
        /*0014*/ 	.word	0xfffffffe
	.align		4
        /*0018*/ 	.word	0x00000000
	.align		4
        /*001c*/ 	.word	0xfffffffd
	.align		4
        /*0020*/ 	.word	0x00000000
	.align		4
        /*0024*/ 	.word	0xfffffffc


//--------------------- .nv.constant4             --------------------------
	.section	.nv.constant4,"a",@progbits
	.align	8
	.align		8
.nv.constant4:
        /*0000*/ 	.dword	vprintf
	.align		8
        /*0008*/ 	.dword	$str


//--------------------- .text._Z6kernelPci        --------------------------
	.section	.text._Z6kernelPci,"ax",@progbits
	.align	128
        .global         _Z6kernelPci
        .type           _Z6kernelPci,@function
        .size           _Z6kernelPci,(.L_x_2 - _Z6kernelPci)
        .other          _Z6kernelPci,@"STO_CUDA_ENTRY STV_DEFAULT"
_Z6kernelPci:
.text._Z6kernelPci:
[----:B------:R-:W0:Y:S01]  /*0000*/  LDC R1, c[0x0][0x37c] ;  /* 0x0000df00ff017b82 */ /* 0x000e220000000800 */
[----:B------:R-:W1:Y:S01]  /*0010*/  S2R R0, SR_CTAID.X ;  /* 0x0000000000007919 */ /* 0x000e620000002500 */
[----:B------:R-:W2:Y:S06]  /*0020*/  LDCU UR5, c[0x0][0x2fc] ;  /* 0x00005f80ff0577ac */ /* 0x000eac0008000800 */
[----:B------:R-:W3:Y:S01]  /*0030*/  LDC.64 R8, c[0x0][0x380] ;  /* 0x0000e000ff087b82 */ /* 0x000ee20000000a00 */
[----:B------:R-:W-:Y:S01]  /*0040*/  MOV R2, 0x0 ;  /* 0x0000000000027802 */ /* 0x000fe20000000f00 */
[----:B------:R-:W1:Y:S01]  /*0050*/  S2R R3, SR_TID.X ;  /* 0x0000000000037919 */ /* 0x000e620000002100 */
[----:B------:R-:W1:Y:S01]  /*0060*/  LDCU UR6, c[0x0][0x360] ;  /* 0x00006c00ff0677ac */ /* 0x000e620008000800 */
[----:B0-----:R-:W-:Y:S01]  /*0070*/  VIADD R1, R1, 0xfffffff0 ;  /* 0xfffffff001017836 */ /* 0x001fe20000000000 */
[----:B------:R-:W0:Y:S04]  /*0080*/  LDCU UR4, c[0x0][0x2f8] ;  /* 0x00005f00ff0477ac */ /* 0x000e280008000800 */
[----:B---3--:R3:W-:Y:S01]  /*0090*/  STL.64 [R1], R8 ;  /* 0x0000000801007387 */ /* 0x0087e20000100a00 */
[----:B0-----:R-:W-:-:S05]  /*00a0*/  IADD3 R6, P0, PT, R1, UR4, RZ ;  /* 0x0000000401067c10 */ /* 0x001fca000ff1e0ff */
[----:B--2---:R-:W-:Y:S02]  /*00b0*/  IMAD.X R7, RZ, RZ, UR5, P0 ;  /* 0x00000005ff077e24 */ /* 0x004fe400080e06ff */
[----:B-1----:R-:W-:Y:S01]  /*00c0*/  IMAD R0, R0, UR6, R3 ;  /* 0x0000000600007c24 */ /* 0x002fe2000f8e0203 */
[----:B------:R-:W0:Y:S01]  /*00d0*/  LDCU.64 UR6, c[0x4][0x8] ;  /* 0x01000100ff0677ac */ /* 0x000e220008000a00 */
[----:B------:R-:W1:Y:S03]  /*00e0*/  LDC.64 R2, c[0x4][R2] ;  /* 0x0100000002027b82 */ /* 0x000e660000000a00 */
[----:B------:R3:W-:Y:S01]  /*00f0*/  STL [R1+0x8], R0 ;  /* 0x0000080001007387 */ /* 0x0007e20000100800 */
[----:B0-----:R-:W-:Y:S01]  /*0100*/  IMAD.U32 R4, RZ, RZ, UR6 ;  /* 0x00000006ff047e24 */ /* 0x001fe2000f8e00ff */
[----:B---3--:R-:W-:-:S07]  /*0110*/  MOV R5, UR7 ;  /* 0x0000000700057c02 */ /* 0x008fce0008000f00 */
[----:B------:R-:W-:-:S07]  /*0120*/  LEPC R20, `(.L_x_0) ;  /* 0x000000001014794e */ /* 0x000fce0000000000 */
[----:B-1----:R-:W-:Y:S05]  /*0130*/  CALL.ABS.NOINC R2 ;  /* 0x0000000002007343 */ /* 0x002fea0003c00000 */
.L_x_0:
[----:B------:R-:W-:Y:S05]  /*0140*/  EXIT ;  /* 0x000000000000794d */ /* 0x000fea0003800000 */
.L_x_1:
[----:B------:R-:W-:-:S00]  /*0150*/  BRA `(.L_x_1) ;  /* 0xfffffffc00fc7947 */ /* 0x000fc0000383ffff */
[----:B------:R-:W-:-:S00]  /*0160*/  NOP ;  /* 0x0000000000007918 */ /* 0x000fc00000000000 */
        /* <DEDUP_REMOVED lines=9> */
.L_x_2:


//--------------------- .nv.global.init           --------------------------
	.section	.nv.global.init,"aw",@progbits
.nv.global.init:
	.type		$str,@object
	.size		$str,(.L_0 - $str)
$str:
        /*0000*/ 	.byte	0x25, 0x73, 0x20, 0x28, 0x63, 0x75, 0x72, 0x72, 0x65, 0x6e, 0x74, 0x20, 0x74, 0x68, 0x72, 0x65
        /*0010*/ 	.byte	0x61, 0x64, 0x20, 0x6e, 0x75, 0x6d, 0x62, 0x65, 0x72, 0x20, 0x25, 0x64, 0x29, 0x0a, 0x00
.L_0:


//--------------------- .nv.shared.reserved.0     --------------------------
	.section	.nv.shared.reserved.0,"aw",@nobits
	.weak		__nv_reservedSMEM_offset_0_alias
	.size		__nv_reservedSMEM_offset_0_alias, 0, 64
	.other		__nv_reservedSMEM_offset_0_alias,@"STO_CUDA_RESERVED_SHARED STV_DEFAULT"
__nv_reservedSMEM_offset_0_alias:
	.zero		0
	.zero		64


//--------------------- .nv.constant0._Z6kernelPci --------------------------
	.section	.nv.constant0._Z6kernelPci,"a",@progbits
	.sectionflags	@""
	.align	4
.nv.constant0._Z6kernelPci:
	.zero		908


//--------------------- SYMBOLS --------------------------

	.type		.nv.reservedSmem.offset0,@object
	.size		.nv.reservedSmem.offset0,0x4
	.type		vprintf,@function
